//
// Generated by NVIDIA NVVM Compiler
//
// Compiler Build ID: CL-36424714
// Cuda compilation tools, release 13.0, V13.0.88
// Based on NVVM 20.0.0
//

.version 9.0
.target sm_100
.address_size 64

	// .globl	candidate1
// _ZZ10candidate1E8I_shared has been demoted
// _ZZ10candidate1E8W_shared has been demoted

.visible .entry candidate1(
	.param .u64 .ptr .align 1 candidate1_param_0,
	.param .u64 .ptr .align 1 candidate1_param_1,
	.param .u64 .ptr .align 1 candidate1_param_2
)
.maxntid 96
{
	.reg .pred 	%p<3>;
	.reg .b32 	%r<26>;
	.reg .b32 	%f<109>;
	.reg .b64 	%rd<16>;
	// demoted variable
	.shared .align 4 .b8 _ZZ10candidate1E8I_shared[160];
	// demoted variable
	.shared .align 4 .b8 _ZZ10candidate1E8W_shared[3072];
	ld.param.u64 	%rd6, [candidate1_param_0];
	ld.param.u64 	%rd7, [candidate1_param_1];
	ld.param.u64 	%rd5, [candidate1_param_2];
	cvta.to.global.u64 	%rd1, %rd7;
	cvta.to.global.u64 	%rd8, %rd6;
	mov.u32 	%r1, %tid.x;
	shr.u32 	%r12, %r1, 3;
	mad.lo.s32 	%r13, %r12, 760, %r1;
	shl.b32 	%r14, %r1, 2;
	mov.u32 	%r15, _ZZ10candidate1E8I_shared;
	add.s32 	%r2, %r15, %r14;
	shl.b32 	%r16, %r1, 3;
	mov.u32 	%r17, _ZZ10candidate1E8W_shared;
	add.s32 	%r3, %r17, %r16;
	mov.u32 	%r4, %ctaid.x;
	mul.lo.s32 	%r18, %r4, 73728;
	shr.u32 	%r19, %r1, 2;
	mad.lo.s32 	%r20, %r19, 768, %r18;
	shl.b32 	%r21, %r1, 1;
	and.b32  	%r22, %r21, 6;
	or.b32  	%r24, %r20, %r22;
	mad.lo.s32 	%r6, %r1, 24, %r3;
	mul.wide.u32 	%rd9, %r13, 4;
	add.s64 	%rd15, %rd8, %rd9;
	mov.b32 	%r25, 0;
	mov.f32 	%f104, 0f00000000;
	mov.f32 	%f105, %f104;
	mov.f32 	%f106, %f104;
	mov.f32 	%f107, %f104;
	mov.f32 	%f108, %f104;
$L__BB0_1:
	setp.gt.u32 	%p1, %r1, 39;
	bar.sync 	0;
	@%p1 bra 	$L__BB0_3;
	ld.global.nc.f32 	%f12, [%rd15];
	st.shared.f32 	[%r2], %f12;
$L__BB0_3:
	mul.wide.u32 	%rd10, %r24, 4;
	add.s64 	%rd11, %rd1, %rd10;
	ld.global.nc.v2.f32 	{%f13, %f14}, [%rd11];
	st.shared.v2.f32 	[%r3], {%f13, %f14};
	ld.global.nc.v2.f32 	{%f15, %f16}, [%rd11+73728];
	st.shared.v2.f32 	[%r3+768], {%f15, %f16};
	ld.global.nc.v2.f32 	{%f17, %f18}, [%rd11+147456];
	st.shared.v2.f32 	[%r3+1536], {%f17, %f18};
	ld.global.nc.v2.f32 	{%f19, %f20}, [%rd11+221184];
	st.shared.v2.f32 	[%r3+2304], {%f19, %f20};
	bar.sync 	0;
	ld.shared.f32 	%f21, [_ZZ10candidate1E8I_shared];
	ld.shared.f32 	%f22, [%r6];
	fma.rn.f32 	%f23, %f21, %f22, %f108;
	ld.shared.f32 	%f24, [_ZZ10candidate1E8I_shared+32];
	fma.rn.f32 	%f25, %f22, %f24, %f107;
	ld.shared.f32 	%f26, [_ZZ10candidate1E8I_shared+64];
	fma.rn.f32 	%f27, %f26, %f22, %f106;
	ld.shared.f32 	%f28, [_ZZ10candidate1E8I_shared+96];
	fma.rn.f32 	%f29, %f22, %f28, %f105;
	ld.shared.f32 	%f30, [_ZZ10candidate1E8I_shared+128];
	fma.rn.f32 	%f31, %f30, %f22, %f104;
	ld.shared.f32 	%f32, [_ZZ10candidate1E8I_shared+4];
	ld.shared.f32 	%f33, [%r6+4];
	fma.rn.f32 	%f34, %f32, %f33, %f23;
	ld.shared.f32 	%f35, [_ZZ10candidate1E8I_shared+36];
	fma.rn.f32 	%f36, %f33, %f35, %f25;
	ld.shared.f32 	%f37, [_ZZ10candidate1E8I_shared+68];
	fma.rn.f32 	%f38, %f37, %f33, %f27;
	ld.shared.f32 	%f39, [_ZZ10candidate1E8I_shared+100];
	fma.rn.f32 	%f40, %f33, %f39, %f29;
	ld.shared.f32 	%f41, [_ZZ10candidate1E8I_shared+132];
	fma.rn.f32 	%f42, %f41, %f33, %f31;
	ld.shared.f32 	%f43, [_ZZ10candidate1E8I_shared+8];
	ld.shared.f32 	%f44, [%r6+8];
	fma.rn.f32 	%f45, %f43, %f44, %f34;
	ld.shared.f32 	%f46, [_ZZ10candidate1E8I_shared+40];
	fma.rn.f32 	%f47, %f44, %f46, %f36;
	ld.shared.f32 	%f48, [_ZZ10candidate1E8I_shared+72];
	fma.rn.f32 	%f49, %f48, %f44, %f38;
	ld.shared.f32 	%f50, [_ZZ10candidate1E8I_shared+104];
	fma.rn.f32 	%f51, %f44, %f50, %f40;
	ld.shared.f32 	%f52, [_ZZ10candidate1E8I_shared+136];
	fma.rn.f32 	%f53, %f52, %f44, %f42;
	ld.shared.f32 	%f54, [_ZZ10candidate1E8I_shared+12];
	ld.shared.f32 	%f55, [%r6+12];
	fma.rn.f32 	%f56, %f54, %f55, %f45;
	ld.shared.f32 	%f57, [_ZZ10candidate1E8I_shared+44];
	fma.rn.f32 	%f58, %f55, %f57, %f47;
	ld.shared.f32 	%f59, [_ZZ10candidate1E8I_shared+76];
	fma.rn.f32 	%f60, %f59, %f55, %f49;
	ld.shared.f32 	%f61, [_ZZ10candidate1E8I_shared+108];
	fma.rn.f32 	%f62, %f55, %f61, %f51;
	ld.shared.f32 	%f63, [_ZZ10candidate1E8I_shared+140];
	fma.rn.f32 	%f64, %f63, %f55, %f53;
	ld.shared.f32 	%f65, [_ZZ10candidate1E8I_shared+16];
	ld.shared.f32 	%f66, [%r6+16];
	fma.rn.f32 	%f67, %f65, %f66, %f56;
	ld.shared.f32 	%f68, [_ZZ10candidate1E8I_shared+48];
	fma.rn.f32 	%f69, %f66, %f68, %f58;
	ld.shared.f32 	%f70, [_ZZ10candidate1E8I_shared+80];
	fma.rn.f32 	%f71, %f70, %f66, %f60;
	ld.shared.f32 	%f72, [_ZZ10candidate1E8I_shared+112];
	fma.rn.f32 	%f73, %f66, %f72, %f62;
	ld.shared.f32 	%f74, [_ZZ10candidate1E8I_shared+144];
	fma.rn.f32 	%f75, %f74, %f66, %f64;
	ld.shared.f32 	%f76, [_ZZ10candidate1E8I_shared+20];
	ld.shared.f32 	%f77, [%r6+20];
	fma.rn.f32 	%f78, %f76, %f77, %f67;
	ld.shared.f32 	%f79, [_ZZ10candidate1E8I_shared+52];
	fma.rn.f32 	%f80, %f77, %f79, %f69;
	ld.shared.f32 	%f81, [_ZZ10candidate1E8I_shared+84];
	fma.rn.f32 	%f82, %f81, %f77, %f71;
	ld.shared.f32 	%f83, [_ZZ10candidate1E8I_shared+116];
	fma.rn.f32 	%f84, %f77, %f83, %f73;
	ld.shared.f32 	%f85, [_ZZ10candidate1E8I_shared+148];
	fma.rn.f32 	%f86, %f85, %f77, %f75;
	ld.shared.f32 	%f87, [_ZZ10candidate1E8I_shared+24];
	ld.shared.f32 	%f88, [%r6+24];
	fma.rn.f32 	%f89, %f87, %f88, %f78;
	ld.shared.f32 	%f90, [_ZZ10candidate1E8I_shared+56];
	fma.rn.f32 	%f91, %f88, %f90, %f80;
	ld.shared.f32 	%f92, [_ZZ10candidate1E8I_shared+88];
	fma.rn.f32 	%f93, %f92, %f88, %f82;
	ld.shared.f32 	%f94, [_ZZ10candidate1E8I_shared+120];
	fma.rn.f32 	%f95, %f88, %f94, %f84;
	ld.shared.f32 	%f96, [_ZZ10candidate1E8I_shared+152];
	fma.rn.f32 	%f97, %f96, %f88, %f86;
	ld.shared.f32 	%f98, [_ZZ10candidate1E8I_shared+28];
	ld.shared.f32 	%f99, [%r6+28];
	fma.rn.f32 	%f108, %f98, %f99, %f89;
	ld.shared.f32 	%f100, [_ZZ10candidate1E8I_shared+60];
	fma.rn.f32 	%f107, %f99, %f100, %f91;
	ld.shared.f32 	%f101, [_ZZ10candidate1E8I_shared+92];
	fma.rn.f32 	%f106, %f101, %f99, %f93;
	ld.shared.f32 	%f102, [_ZZ10candidate1E8I_shared+124];
	fma.rn.f32 	%f105, %f99, %f102, %f95;
	ld.shared.f32 	%f103, [_ZZ10candidate1E8I_shared+156];
	fma.rn.f32 	%f104, %f103, %f99, %f97;
	add.s32 	%r25, %r25, 1;
	add.s32 	%r24, %r24, 8;
	add.s64 	%rd15, %rd15, 32;
	setp.ne.s32 	%p2, %r25, 96;
	@%p2 bra 	$L__BB0_1;
	mad.lo.s32 	%r23, %r4, 96, %r1;
	cvta.to.global.u64 	%rd12, %rd5;
	mul.wide.u32 	%rd13, %r23, 4;
	add.s64 	%rd14, %rd12, %rd13;
	st.global.f32 	[%rd14], %f108;
	st.global.f32 	[%rd14+12288], %f107;
	st.global.f32 	[%rd14+24576], %f106;
	st.global.f32 	[%rd14+36864], %f105;
	st.global.f32 	[%rd14+49152], %f104;
	ret;

}


// ===== COMPILED SASS (sm_100) =====

	.target	sm_100

	.elftype	@"ET_EXEC"


//--------------------- .note.nv.tkinfo           --------------------------
	.section	.note.nv.tkinfo,"",@"SHT_NOTE"
	.sectionflags	@"SHF_NOTE_NV_TKINFO"
	.tkinfo
        /*0018*/ 	.word	0x00000002
        /*0030*/ 	.string	""
        /*0030*/ 	.string	"ptxas"
        /*0030*/ 	.string	"Cuda compilation tools, release 13.0, V13.0.88"
        /*0030*/ 	.string	"Build cuda_13.0.r13.0/compiler.36424714_0"
        /*0030*/ 	.string	"-arch sm_100 -m 64 "



//--------------------- .note.nv.cuinfo           --------------------------
	.section	.note.nv.cuinfo,"",@"SHT_NOTE"
	.sectionflags	@"SHF_NOTE_NV_CUINFO"
        /*0018*/ 	.short	0x0002
        /*001a*/ 	.short	0x0064
        /*001c*/ 	.short	0x0082
	.zero		2


//--------------------- .nv.info                  --------------------------
	.section	.nv.info,"",@"SHT_CUDA_INFO"
	.align	4


	//----- nvinfo : EIATTR_REGCOUNT
	.align		4
        /*0000*/ 	.byte	0x04, 0x2f
        /*0002*/ 	.short	(.L_1 - .L_0)
	.align		4
.L_0:
        /*0004*/ 	.word	index@(candidate1)
        /*0008*/ 	.word	0x00000022


	//----- nvinfo : EIATTR_FRAME_SIZE
	.align		4
.L_1:
        /*000c*/ 	.byte	0x04, 0x11
        /*000e*/ 	.short	(.L_3 - .L_2)
	.align		4
.L_2:
        /*0010*/ 	.word	index@(candidate1)
        /*0014*/ 	.word	0x00000000


	//----- nvinfo : EIATTR_MIN_STACK_SIZE
	.align		4
.L_3:
        /*0018*/ 	.byte	0x04, 0x12
        /*001a*/ 	.short	(.L_5 - .L_4)
	.align		4
.L_4:
        /*001c*/ 	.word	index@(candidate1)
        /*0020*/ 	.word	0x00000000
.L_5:


//--------------------- .nv.compat                --------------------------
	.section	.nv.compat,"",@"SHT_CUDA_COMPAT_INFO"
	.align	4
        /*0000*/ 	.byte	0x02, 0x09, 0x00, 0x00, 0x02, 0x02, 0x01, 0x00, 0x02, 0x05, 0x05, 0x00, 0x03, 0x07, 0x01, 0x01
        /*0010*/ 	.byte	0x02, 0x03, 0x00, 0x00, 0x02, 0x06, 0x01, 0x00, 0x04, 0x0b, 0x08, 0x00, 0x09, 0x00, 0x00, 0x00
        /*0020*/ 	.byte	0x00, 0x00, 0x00, 0x00


//--------------------- .nv.info.candidate1       --------------------------
	.section	.nv.info.candidate1,"",@"SHT_CUDA_INFO"
	.sectionflags	@""
	.align	4


	//----- nvinfo : EIATTR_CUDA_API_VERSION
	.align		4
        /*0000*/ 	.byte	0x04, 0x37
        /*0002*/ 	.short	(.L_7 - .L_6)
.L_6:
        /*0004*/ 	.word	0x00000082


	//----- nvinfo : EIATTR_KPARAM_INFO
	.align		4
.L_7:
        /*0008*/ 	.byte	0x04, 0x17
        /*000a*/ 	.short	(.L_9 - .L_8)
.L_8:
        /*000c*/ 	.word	0x00000000
        /*0010*/ 	.short	0x0002
        /*0012*/ 	.short	0x0010
        /*0014*/ 	.byte	0x00, 0xf5, 0x21, 0x00


	//----- nvinfo : EIATTR_KPARAM_INFO
	.align		4
.L_9:
        /*0018*/ 	.byte	0x04, 0x17
        /*001a*/ 	.short	(.L_11 - .L_10)
.L_10:
        /*001c*/ 	.word	0x00000000
        /*0020*/ 	.short	0x0001
        /*0022*/ 	.short	0x0008
        /*0024*/ 	.byte	0x00, 0xf5, 0x21, 0x00


	//----- nvinfo : EIATTR_KPARAM_INFO
	.align		4
.L_11:
        /*0028*/ 	.byte	0x04, 0x17
        /*002a*/ 	.short	(.L_13 - .L_12)
.L_12:
        /*002c*/ 	.word	0x00000000
        /*0030*/ 	.short	0x0000
        /*0032*/ 	.short	0x0000
        /*0034*/ 	.byte	0x00, 0xf5, 0x21, 0x00


	//----- nvinfo : EIATTR_SPARSE_MMA_MASK
	.align		4
.L_13:
        /*0038*/ 	.byte	0x03, 0x50
        /*003a*/ 	.short	0x0000


	//----- nvinfo : EIATTR_MAXREG_COUNT
	.align		4
        /*003c*/ 	.byte	0x03, 0x1b
        /*003e*/ 	.short	0x00ff


	//----- nvinfo : EIATTR_NUM_BARRIERS
	.align		4
        /*0040*/ 	.byte	0x02, 0x4c
        /*0042*/ 	.byte	0x01
	.zero		1


	//----- nvinfo : EIATTR_MERCURY_ISA_VERSION
	.align		4
        /*0044*/ 	.byte	0x03, 0x5f
        /*0046*/ 	.short	0x0101


	//----- nvinfo : EIATTR_VRC_CTA_INIT_COUNT
	.align		4
        /*0048*/ 	.byte	0x02, 0x4a
	.zero		1
	.zero		1


	//----- nvinfo : EIATTR_EXIT_INSTR_OFFSETS
	.align		4
        /*004c*/ 	.byte	0x04, 0x1c
        /*004e*/ 	.short	(.L_15 - .L_14)


	//   ....[0]....
.L_14:
        /*0050*/ 	.word	0x00000750


	//----- nvinfo : EIATTR_MAX_THREADS
	.align		4
.L_15:
        /*0054*/ 	.byte	0x04, 0x05
        /*0056*/ 	.short	(.L_17 - .L_16)
.L_16:
        /*0058*/ 	.word	0x00000060
        /*005c*/ 	.word	0x00000001
        /*0060*/ 	.word	0x00000001


	//----- nvinfo : EIATTR_CBANK_PARAM_SIZE
	.align		4
.L_17:
        /*0064*/ 	.byte	0x03, 0x19
        /*0066*/ 	.short	0x0018


	//----- nvinfo : EIATTR_PARAM_CBANK
	.align		4
        /*0068*/ 	.byte	0x04, 0x0a
        /*006a*/ 	.short	(.L_19 - .L_18)
	.align		4
.L_18:
        /*006c*/ 	.word	index@(.nv.constant0.candidate1)
        /*0070*/ 	.short	0x0380
        /*0072*/ 	.short	0x0018


	//----- nvinfo : EIATTR_SW_WAR
	.align		4
.L_19:
        /*0074*/ 	.byte	0x04, 0x36
        /*0076*/ 	.short	(.L_21 - .L_20)
.L_20:
        /*0078*/ 	.word	0x00000008
.L_21:


//--------------------- .nv.callgraph             --------------------------
	.section	.nv.callgraph,"",@"SHT_CUDA_CALLGRAPH"
	.align	4
	.sectionentsize	8
	.align		4
        /*0000*/ 	.word	0x00000000
	.align		4
        /*0004*/ 	.word	0xffffffff
	.align		4
        /*0008*/ 	.word	0x00000000
	.align		4
        /*000c*/ 	.word	0xfffffffe
	.align		4
        /*0010*/ 	.word	0x00000000
	.align		4
        /*0014*/ 	.word	0xfffffffd
	.align		4
        /*0018*/ 	.word	0x00000000
	.align		4
        /*001c*/ 	.word	0xfffffffc


//--------------------- .text.candidate1          --------------------------
	.section	.text.candidate1,"ax",@progbits
	.align	128
        .global         candidate1
        .type           candidate1,@function
        .size           candidate1,(.L_x_2 - candidate1)
        .other          candidate1,@"STO_CUDA_ENTRY STV_DEFAULT"
candidate1:
.text.candidate1:
[----:B------:R-:W-:Y:S01]  /*0000*/  LDC R1, c[0x0][0x37c] ;  /* 0x0000df00ff017b82 */ /* 0x000fe20000000800 */
[----:B------:R-:W0:Y:S07]  /*0010*/  S2R R26, SR_TID.X ;  /* 0x00000000001a7919 */ /* 0x000e2e0000002100 */
[----:B------:R-:W1:Y:S01]  /*0020*/  S2UR UR6, SR_CgaCtaId ;  /* 0x00000000000679c3 */ /* 0x000e620000008800 */
[----:B------:R-:W-:Y:S01]  /*0030*/  UMOV UR4, 0x400 ;  /* 0x0000040000047882 */ /* 0x000fe20000000000 */
[----:B------:R-:W-:Y:S01]  /*0040*/  HFMA2 R23, -RZ, RZ, 0, 0 ;  /* 0x00000000ff177431 */ /* 0x000fe200000001ff */
[----:B------:R-:W2:Y:S01]  /*0050*/  S2R R25, SR_CTAID.X ;  /* 0x0000000000197919 */ /* 0x000ea20000002500 */
[----:B------:R-:W-:Y:S01]  /*0060*/  UIADD3 UR5, UPT, UPT, UR4, 0xa0, URZ ;  /* 0x000000a004057890 */ /* 0x000fe2000fffe0ff */
[----:B------:R-:W-:Y:S01]  /*0070*/  HFMA2 R19, -RZ, RZ, 0, 0 ;  /* 0x00000000ff137431 */ /* 0x000fe200000001ff */
[----:B------:R-:W-:Y:S01]  /*0080*/  MOV R31, RZ ;  /* 0x000000ff001f7202 */ /* 0x000fe20000000f00 */
[----:B------:R-:W-:Y:S01]  /*0090*/  HFMA2 R12, -RZ, RZ, 0, 0 ;  /* 0x00000000ff0c7431 */ /* 0x000fe200000001ff */
[----:B------:R-:W3:Y:S01]  /*00a0*/  LDC.64 R2, c[0x0][0x380] ;  /* 0x0000e000ff027b82 */ /* 0x000ee20000000a00 */
[----:B------:R-:W-:Y:S01]  /*00b0*/  MOV R15, RZ ;  /* 0x000000ff000f7202 */ /* 0x000fe20000000f00 */
[----:B------:R-:W4:Y:S01]  /*00c0*/  LDCU.64 UR8, c[0x0][0x358] ;  /* 0x00006b00ff0877ac */ /* 0x000f220008000a00 */
[----:B-1----:R-:W-:-:S02]  /*00d0*/  ULEA UR5, UR6, UR5, 0x18 ;  /* 0x0000000506057291 */ /* 0x002fc4000f8ec0ff */
[----:B------:R-:W-:Y:S01]  /*00e0*/  ULEA UR4, UR6, UR4, 0x18 ;  /* 0x0000000406047291 */ /* 0x000fe2000f8ec0ff */
[--C-:B0-----:R-:W-:Y:S02]  /*00f0*/  SHF.R.U32.HI R5, RZ, 0x3, R26.reuse ;  /* 0x00000003ff057819 */ /* 0x101fe4000001161a */
[--C-:B------:R-:W-:Y:S02]  /*0100*/  SHF.R.U32.HI R0, RZ, 0x2, R26.reuse ;  /* 0x00000002ff007819 */ /* 0x100fe4000001161a */
[C---:B------:R-:W-:Y:S01]  /*0110*/  SHF.L.U32 R4, R26.reuse, 0x1, RZ ;  /* 0x000000011a047819 */ /* 0x040fe200000006ff */
[----:B------:R-:W-:Y:S01]  /*0120*/  IMAD R5, R5, 0x2f8, R26 ;  /* 0x000002f805057824 */ /* 0x000fe200078e021a */
[----:B------:R-:W-:Y:S01]  /*0130*/  LEA R29, R26, UR5, 0x3 ;  /* 0x000000051a1d7c11 */ /* 0x000fe2000f8e18ff */
[----:B--2---:R-:W-:Y:S01]  /*0140*/  IMAD R27, R25, 0x60, R0 ;  /* 0x00000060191b7824 */ /* 0x004fe200078e0200 */
[----:B------:R-:W-:Y:S01]  /*0150*/  LOP3.LUT R4, R4, 0x6, RZ, 0xc0, !PT ;  /* 0x0000000604047812 */ /* 0x000fe200078ec0ff */
[----:B---3--:R-:W-:Y:S01]  /*0160*/  IMAD.WIDE.U32 R2, R5, 0x4, R2 ;  /* 0x0000000405027825 */ /* 0x008fe200078e0002 */
[----:B------:R-:W-:Y:S01]  /*0170*/  LEA R30, R26, UR4, 0x2 ;  /* 0x000000041a1e7c11 */ /* 0x000fe2000f8e10ff */
[----:B------:R-:W-:-:S02]  /*0180*/  UMOV UR4, URZ ;  /* 0x000000ff00047c82 */ /* 0x000fc40008000000 */
[----:B------:R-:W-:Y:S01]  /*0190*/  IMAD R27, R27, 0x300, R4 ;  /* 0x000003001b1b7824 */ /* 0x000fe200078e0204 */
[----:B------:R-:W-:Y:S01]  /*01a0*/  MOV R24, R2 ;  /* 0x0000000200187202 */ /* 0x000fe20000000f00 */
[----:B------:R-:W-:Y:S01]  /*01b0*/  IMAD R28, R26, 0x18, R29 ;  /* 0x000000181a1c7824 */ /* 0x000fe200078e021d */
[----:B----4-:R-:W-:-:S07]  /*01c0*/  MOV R0, R3 ;  /* 0x0000000300007202 */ /* 0x010fce0000000f00 */
.L_x_0:
[----:B------:R-:W0:Y:S08]  /*01d0*/  LDC.64 R8, c[0x0][0x388] ;  /* 0x0000e200ff087b82 */ /* 0x000e300000000a00 */
[----:B------:R-:W-:Y:S01]  /*01e0*/  BAR.SYNC.DEFER_BLOCKING 0x0 ;  /* 0x0000000000007b1d */ /* 0x000fe20000010000 */
[----:B------:R-:W-:-:S13]  /*01f0*/  ISETP.GT.U32.AND P0, PT, R26, 0x27, PT ;  /* 0x000000271a00780c */ /* 0x000fda0003f04070 */
[----:B------:R-:W-:Y:S02]  /*0200*/  @!P0 MOV R10, R24 ;  /* 0x00000018000a8202 */ /* 0x000fe40000000f00 */
[----:B------:R-:W-:-:S05]  /*0210*/  @!P0 MOV R11, R0 ;  /* 0x00000000000b8202 */ /* 0x000fca0000000f00 */
[----:B------:R-:W2:Y:S01]  /*0220*/  @!P0 LDG.E.CONSTANT R13, desc[UR8][R10.64] ;  /* 0x000000080a0d8981 */ /* 0x000ea2000c1e9900 */
[----:B0-----:R-:W-:-:S05]  /*0230*/  IMAD.WIDE.U32 R8, R27, 0x4, R8 ;  /* 0x000000041b087825 */ /* 0x001fca00078e0008 */
[----:B------:R-:W3:Y:S04]  /*0240*/  LDG.E.64.CONSTANT R2, desc[UR8][R8.64] ;  /* 0x0000000808027981 */ /* 0x000ee8000c1e9b00 */
[----:B------:R-:W4:Y:S04]  /*0250*/  LDG.E.64.CONSTANT R4, desc[UR8][R8.64+0x12000] ;  /* 0x0120000808047981 */ /* 0x000f28000c1e9b00 */
[----:B------:R-:W5:Y:S04]  /*0260*/  LDG.E.64.CONSTANT R6, desc[UR8][R8.64+0x24000] ;  /* 0x0240000808067981 */ /* 0x000f68000c1e9b00 */
[----:B------:R-:W5:Y:S01]  /*0270*/  LDG.E.64.CONSTANT R8, desc[UR8][R8.64+0x36000] ;  /* 0x0360000808087981 */ /* 0x000f62000c1e9b00 */
[----:B------:R-:W0:Y:S01]  /*0280*/  S2UR UR6, SR_CgaCtaId ;  /* 0x00000000000679c3 */ /* 0x000e220000008800 */
[----:B------:R-:W-:-:S02]  /*0290*/  UMOV UR5, 0x400 ;  /* 0x0000040000057882 */ /* 0x000fc40000000000 */
[----:B0-----:R-:W-:Y:S01]  /*02a0*/  ULEA UR5, UR6, UR5, 0x18 ;  /* 0x0000000506057291 */ /* 0x001fe2000f8ec0ff */
[----:B--2---:R-:W-:Y:S04]  /*02b0*/  @!P0 STS [R30], R13 ;  /* 0x0000000d1e008388 */ /* 0x004fe80000000800 */
[----:B---3--:R-:W-:Y:S04]  /*02c0*/  STS.64 [R29], R2 ;  /* 0x000000021d007388 */ /* 0x008fe80000000a00 */
[----:B----4-:R-:W-:Y:S04]  /*02d0*/  STS.64 [R29+0x300], R4 ;  /* 0x000300041d007388 */ /* 0x010fe80000000a00 */
[----:B-----5:R-:W-:Y:S04]  /*02e0*/  STS.64 [R29+0x600], R6 ;  /* 0x000600061d007388 */ /* 0x020fe80000000a00 */
[----:B------:R-:W-:Y:S01]  /*02f0*/  STS.64 [R29+0x900], R8 ;  /* 0x000900081d007388 */ /* 0x000fe20000000a00 */
[----:B------:R-:W-:Y:S06]  /*0300*/  BAR.SYNC.DEFER_BLOCKING 0x0 ;  /* 0x0000000000007b1d */ /* 0x000fec0000010000 */
[----:B------:R-:W-:Y:S04]  /*0310*/  LDS.64 R2, [R28] ;  /* 0x000000001c027984 */ /* 0x000fe80000000a00 */
[----:B------:R-:W0:Y:S04]  /*0320*/  LDS.128 R4, [UR5] ;  /* 0x00000005ff047984 */ /* 0x000e280008000c00 */
[----:B------:R-:W1:Y:S04]  /*0330*/  LDS.128 R8, [UR5+0x20] ;  /* 0x00002005ff087984 */ /* 0x000e680008000c00 */
[----:B------:R-:W2:Y:S01]  /*0340*/  LDS.64 R20, [R28+0x8] ;  /* 0x000008001c147984 */ /* 0x000ea20000000a00 */
[----:B0-----:R-:W-:Y:S01]  /*0350*/  FFMA R12, R4, R2, R12 ;  /* 0x00000002040c7223 */ /* 0x001fe2000000000c */
[----:B-1----:R-:W-:-:S03]  /*0360*/  FFMA R16, R2, R8, R15 ;  /* 0x0000000802107223 */ /* 0x002fc6000000000f */
[----:B------:R-:W-:Y:S02]  /*0370*/  FFMA R17, R5, R3, R12 ;  /* 0x0000000305117223 */ /* 0x000fe4000000000c */
[----:B------:R-:W0:Y:S01]  /*0380*/  LDS.128 R12, [UR5+0x40] ;  /* 0x00004005ff0c7984 */ /* 0x000e220008000c00 */
[----:B------:R-:W-:Y:S01]  /*0390*/  FFMA R5, R3, R9, R16 ;  /* 0x0000000903057223 */ /* 0x000fe20000000010 */
[----:B--2---:R-:W-:-:S03]  /*03a0*/  FFMA R6, R20, R6, R17 ;  /* 0x0000000614067223 */ /* 0x004fc60000000011 */
[----:B------:R-:W-:Y:S01]  /*03b0*/  FFMA R10, R20, R10, R5 ;  /* 0x0000000a140a7223 */ /* 0x000fe20000000005 */
[----:B0-----:R-:W-:Y:S01]  /*03c0*/  FFMA R4, R2, R12, R19 ;  /* 0x0000000c02047223 */ /* 0x001fe20000000013 */
[----:B------:R-:W-:Y:S01]  /*03d0*/  FFMA R12, R7, R21, R6 ;  /* 0x00000015070c7223 */ /* 0x000fe20000000006 */
[----:B------:R-:W-:Y:S02]  /*03e0*/  LDS.128 R16, [UR5+0x60] ;  /* 0x00006005ff107984 */ /* 0x000fe40008000c00 */
[----:B------:R-:W-:Y:S02]  /*03f0*/  FFMA R13, R3, R13, R4 ;  /* 0x0000000d030d7223 */ /* 0x000fe40000000004 */
[----:B------:R-:W0:Y:S01]  /*0400*/  LDS.128 R4, [UR5+0x80] ;  /* 0x00008005ff047984 */ /* 0x000e220008000c00 */
[----:B------:R-:W-:Y:S01]  /*0410*/  FFMA R22, R21, R11, R10 ;  /* 0x0000000b15167223 */ /* 0x000fe2000000000a */
[----:B------:R-:W-:Y:S02]  /*0420*/  FFMA R14, R20, R14, R13 ;  /* 0x0000000e140e7223 */ /* 0x000fe4000000000d */
[----:B------:R-:W-:Y:S01]  /*0430*/  LDS.128 R8, [UR5+0x10] ;  /* 0x00001005ff087984 */ /* 0x000fe20008000c00 */
[----:B0-----:R-:W-:-:S04]  /*0440*/  FFMA R4, R2, R4, R23 ;  /* 0x0000000402047223 */ /* 0x001fc80000000017 */
[----:B------:R-:W-:Y:S02]  /*0450*/  FFMA R13, R3, R5, R4 ;  /* 0x00000005030d7223 */ /* 0x000fe40000000004 */
[----:B------:R-:W0:Y:S01]  /*0460*/  LDS.64 R4, [R28+0x10] ;  /* 0x000010001c047984 */ /* 0x000e220000000a00 */
[----:B------:R-:W-:-:S04]  /*0470*/  FFMA R16, R2, R16, R31 ;  /* 0x0000001002107223 */ /* 0x000fc8000000001f */
[----:B------:R-:W-:Y:S02]  /*0480*/  FFMA R17, R3, R17, R16 ;  /* 0x0000001103117223 */ /* 0x000fe40000000010 */
[----:B------:R-:W1:Y:S02]  /*0490*/  LDS.64 R2, [R28+0x18] ;  /* 0x000018001c027984 */ /* 0x000e640000000a00 */
[C---:B------:R-:W-:Y:S01]  /*04a0*/  FFMA R18, R20.reuse, R18, R17 ;  /* 0x0000001214127223 */ /* 0x040fe20000000011 */
[----:B------:R-:W-:-:S03]  /*04b0*/  FFMA R6, R20, R6, R13 ;  /* 0x0000000614067223 */ /* 0x000fc6000000000d */
[C---:B------:R-:W-:Y:S02]  /*04c0*/  FFMA R23, R21.reuse, R19, R18 ;  /* 0x0000001315177223 */ /* 0x040fe40000000012 */
[----:B------:R-:W2:Y:S01]  /*04d0*/  LDS.128 R16, [UR5+0x50] ;  /* 0x00005005ff107984 */ /* 0x000ea20008000c00 */
[----:B0-----:R-:W-:Y:S01]  /*04e0*/  FFMA R12, R8, R4, R12 ;  /* 0x00000004080c7223 */ /* 0x001fe2000000000c */
[----:B------:R-:W-:-:S03]  /*04f0*/  FFMA R8, R21, R15, R14 ;  /* 0x0000000f15087223 */ /* 0x000fc6000000000e */
[----:B------:R-:W-:Y:S02]  /*0500*/  FFMA R9, R9, R5, R12 ;  /* 0x0000000509097223 */ /* 0x000fe4000000000c */
[----:B------:R-:W0:Y:S02]  /*0510*/  LDS.128 R12, [UR5+0x30] ;  /* 0x00003005ff0c7984 */ /* 0x000e240008000c00 */
[----:B-1----:R-:W-:Y:S01]  /*0520*/  FFMA R10, R2, R10, R9 ;  /* 0x0000000a020a7223 */ /* 0x002fe20000000009 */
[C---:B--2---:R-:W-:Y:S01]  /*0530*/  FFMA R16, R4.reuse, R16, R8 ;  /* 0x0000001004107223 */ /* 0x044fe20000000008 */
[C---:B0-----:R-:W-:Y:S02]  /*0540*/  FFMA R22, R4.reuse, R12, R22 ;  /* 0x0000000c04167223 */ /* 0x041fe40000000016 */
[----:B------:R-:W-:Y:S02]  /*0550*/  FFMA R12, R11, R3, R10 ;  /* 0x000000030b0c7223 */ /* 0x000fe4000000000a */
[----:B------:R-:W0:Y:S01]  /*0560*/  LDS.128 R8, [UR5+0x70] ;  /* 0x00007005ff087984 */ /* 0x000e220008000c00 */
[----:B------:R-:W-:Y:S01]  /*0570*/  FFMA R7, R21, R7, R6 ;  /* 0x0000000715077223 */ /* 0x000fe20000000006 */
[----:B------:R-:W-:Y:S01]  /*0580*/  FFMA R13, R5, R13, R22 ;  /* 0x0000000d050d7223 */ /* 0x000fe20000000016 */
[----:B0-----:R-:W-:-:S02]  /*0590*/  FFMA R8, R4, R8, R23 ;  /* 0x0000000804087223 */ /* 0x001fc40000000017 */
[----:B------:R-:W0:Y:S01]  /*05a0*/  LDS.128 R20, [UR5+0x90] ;  /* 0x00009005ff147984 */ /* 0x000e220008000c00 */
[----:B------:R-:W-:Y:S01]  /*05b0*/  UIADD3 UR4, UPT, UPT, UR4, 0x1, URZ ;  /* 0x0000000104047890 */ /* 0x000fe2000fffe0ff */
[----:B------:R-:W-:-:S03]  /*05c0*/  FFMA R17, R5, R17, R16 ;  /* 0x0000001105117223 */ /* 0x000fc60000000010 */
[----:B------:R-:W-:Y:S01]  /*05d0*/  UISETP.NE.AND UP0, UPT, UR4, 0x60, UPT ;  /* 0x000000600400788c */ /* 0x000fe2000bf05270 */
[----:B------:R-:W-:Y:S01]  /*05e0*/  FFMA R9, R5, R9, R8 ;  /* 0x0000000905097223 */ /* 0x000fe20000000008 */
[C---:B------:R-:W-:Y:S01]  /*05f0*/  FFMA R14, R2.reuse, R14, R13 ;  /* 0x0000000e020e7223 */ /* 0x040fe2000000000d */
[----:B------:R-:W-:Y:S01]  /*0600*/  FFMA R18, R2, R18, R17 ;  /* 0x0000001202127223 */ /* 0x000fe20000000011 */
[----:B------:R-:W-:Y:S01]  /*0610*/  IADD3 R24, P0, PT, R24, 0x20, RZ ;  /* 0x0000002018187810 */ /* 0x000fe20007f1e0ff */
[----:B------:R-:W-:Y:S01]  /*0620*/  FFMA R10, R2, R10, R9 ;  /* 0x0000000a020a7223 */ /* 0x000fe20000000009 */
[C---:B------:R-:W-:Y:S01]  /*0630*/  FFMA R15, R3.reuse, R15, R14 ;  /* 0x0000000f030f7223 */ /* 0x040fe2000000000e */
[----:B------:R-:W-:Y:S01]  /*0640*/  FFMA R19, R3, R19, R18 ;  /* 0x0000001303137223 */ /* 0x000fe20000000012 */
[----:B------:R-:W-:Y:S01]  /*0650*/  IADD3 R27, PT, PT, R27, 0x8, RZ ;  /* 0x000000081b1b7810 */ /* 0x000fe20007ffe0ff */
[----:B------:R-:W-:Y:S01]  /*0660*/  FFMA R31, R3, R11, R10 ;  /* 0x0000000b031f7223 */ /* 0x000fe2000000000a */
[----:B------:R-:W-:Y:S01]  /*0670*/  IADD3.X R0, PT, PT, RZ, R0, RZ, P0, !PT ;  /* 0x00000000ff007210 */ /* 0x000fe200007fe4ff */
[----:B0-----:R-:W-:-:S04]  /*0680*/  FFMA R20, R4, R20, R7 ;  /* 0x0000001404147223 */ /* 0x001fc80000000007 */
[----:B------:R-:W-:-:S04]  /*0690*/  FFMA R21, R5, R21, R20 ;  /* 0x0000001505157223 */ /* 0x000fc80000000014 */
[----:B------:R-:W-:-:S04]  /*06a0*/  FFMA R22, R2, R22, R21 ;  /* 0x0000001602167223 */ /* 0x000fc80000000015 */
[----:B------:R-:W-:Y:S01]  /*06b0*/  FFMA R23, R3, R23, R22 ;  /* 0x0000001703177223 */ /* 0x000fe20000000016 */
[----:B------:R-:W-:Y:S06]  /*06c0*/  BRA.U UP0, `(.L_x_0) ;  /* 0xfffffff900c07547 */ /* 0x000fec000b83ffff */
[----:B------:R-:W0:Y:S01]  /*06d0*/  LDC.64 R2, c[0x0][0x390] ;  /* 0x0000e400ff027b82 */ /* 0x000e220000000a00 */
[----:B------:R-:W-:-:S04]  /*06e0*/  IMAD R25, R25, 0x60, R26 ;  /* 0x0000006019197824 */ /* 0x000fc800078e021a */
[----:B0-----:R-:W-:-:S05]  /*06f0*/  IMAD.WIDE.U32 R2, R25, 0x4, R2 ;  /* 0x0000000419027825 */ /* 0x001fca00078e0002 */
[----:B------:R-:W-:Y:S04]  /*0700*/  STG.E desc[UR8][R2.64], R12 ;  /* 0x0000000c02007986 */ /* 0x000fe8000c101908 */
[----:B------:R-:W-:Y:S04]  /*0710*/  STG.E desc[UR8][R2.64+0x3000], R15 ;  /* 0x0030000f02007986 */ /* 0x000fe8000c101908 */
[----:B------:R-:W-:Y:S04]  /*0720*/  STG.E desc[UR8][R2.64+0x6000], R19 ;  /* 0x0060001302007986 */ /* 0x000fe8000c101908 */
[----:B------:R-:W-:Y:S04]  /*0730*/  STG.E desc[UR8][R2.64+0x9000], R31 ;  /* 0x0090001f02007986 */ /* 0x000fe8000c101908 */
[----:B------:R-:W-:Y:S01]  /*0740*/  STG.E desc[UR8][R2.64+0xc000], R23 ;  /* 0x00c0001702007986 */ /* 0x000fe2000c101908 */
[----:B------:R-:W-:Y:S05]  /*0750*/  EXIT ;  /* 0x000000000000794d */ /* 0x000fea0003800000 */
.L_x_1:
[----:B------:R-:W-:-:S00]  /*0760*/  BRA `(.L_x_1) ;  /* 0xfffffffc00fc7947 */ /* 0x000fc0000383ffff */
[----:B------:R-:W-:-:S00]  /*0770*/  NOP ;  /* 0x0000000000007918 */ /* 0x000fc00000000000 */
        /* <DEDUP_REMOVED lines=8> */
.L_x_2:


//--------------------- .nv.shared.candidate1     --------------------------
	.section	.nv.shared.candidate1,"aw",@nobits
	.sectionflags	@""
	.align	4
.nv.shared.candidate1:
	.zero		4256


//--------------------- .nv.shared.reserved.0     --------------------------
	.section	.nv.shared.reserved.0,"aw",@nobits
	.weak		__nv_reservedSMEM_offset_0_alias
	.size		__nv_reservedSMEM_offset_0_alias, 0, 64
	.other		__nv_reservedSMEM_offset_0_alias,@"STO_CUDA_RESERVED_SHARED STV_DEFAULT"
__nv_reservedSMEM_offset_0_alias:
	.zero		0
	.zero		64


//--------------------- .nv.constant0.candidate1  --------------------------
	.section	.nv.constant0.candidate1,"a",@progbits
	.sectionflags	@""
	.align	4
.nv.constant0.candidate1:
	.zero		920


//--------------------- SYMBOLS --------------------------

	.type		.nv.reservedSmem.offset0,@object
	.size		.nv.reservedSmem.offset0,0x4
	.type		.nv.reservedSmem.cap,@object
	.size		.nv.reservedSmem.cap,0x4
